//
// Generated by NVIDIA NVVM Compiler
//
// Compiler Build ID: CL-36424714
// Cuda compilation tools, release 13.0, V13.0.88
// Based on NVVM 20.0.0
//

.version 9.0
.target sm_100
.address_size 64

	// .globl	_Z9test_syncPi
// _ZZ9test_syncPiE1s has been demoted
// _ZZ9test_syncPiE9placement has been demoted

.visible .entry _Z9test_syncPi(
	.param .u64 .ptr .align 1 _Z9test_syncPi_param_0
)
{
	.reg .pred 	%p<3>;
	.reg .b32 	%r<18>;
	.reg .b64 	%rd<5>;
	// demoted variable
	.shared .align 4 .b8 _ZZ9test_syncPiE1s[1024];
	// demoted variable
	.shared .align 4 .u32 _ZZ9test_syncPiE9placement;
	ld.param.u64 	%rd1, [_Z9test_syncPi_param_0];
	mov.u32 	%r1, %tid.x;
	setp.ne.s32 	%p1, %r1, 0;
	@%p1 bra 	$L__BB0_2;
	mov.u32 	%r6, %ctaid.x;
	st.shared.u32 	[_ZZ9test_syncPiE9placement], %r6;
	shl.b32 	%r7, %r6, 2;
	mov.u32 	%r8, _ZZ9test_syncPiE1s;
	add.s32 	%r9, %r8, %r7;
	mov.b32 	%r10, 128;
	st.shared.u32 	[%r9], %r10;
$L__BB0_2:
	bar.sync 	0;
	ld.shared.u32 	%r2, [_ZZ9test_syncPiE9placement];
	mov.u32 	%r3, %ctaid.x;
	setp.ne.s32 	%p2, %r2, %r3;
	mov.b32 	%r17, -2;
	@%p2 bra 	$L__BB0_4;
	shl.b32 	%r12, %r3, 2;
	mov.u32 	%r13, _ZZ9test_syncPiE1s;
	add.s32 	%r14, %r13, %r12;
	ld.shared.u32 	%r17, [%r14];
$L__BB0_4:
	cvta.to.global.u64 	%rd2, %rd1;
	mov.u32 	%r15, %ntid.x;
	mad.lo.s32 	%r16, %r2, %r15, %r1;
	mul.wide.u32 	%rd3, %r16, 4;
	add.s64 	%rd4, %rd2, %rd3;
	st.global.u32 	[%rd4], %r17;
	ret;

}


// ===== COMPILED SASS (sm_100) =====

	.target	sm_100

	.elftype	@"ET_EXEC"


//--------------------- .note.nv.tkinfo           --------------------------
	.section	.note.nv.tkinfo,"",@"SHT_NOTE"
	.sectionflags	@"SHF_NOTE_NV_TKINFO"
	.tkinfo
        /*0018*/ 	.word	0x00000002
        /*0030*/ 	.string	""
        /*0030*/ 	.string	"ptxas"
        /*0030*/ 	.string	"Cuda compilation tools, release 13.0, V13.0.88"
        /*0030*/ 	.string	"Build cuda_13.0.r13.0/compiler.36424714_0"
        /*0030*/ 	.string	"-arch sm_100 -m 64 "



//--------------------- .note.nv.cuinfo           --------------------------
	.section	.note.nv.cuinfo,"",@"SHT_NOTE"
	.sectionflags	@"SHF_NOTE_NV_CUINFO"
        /*0018*/ 	.short	0x0002
        /*001a*/ 	.short	0x0064
        /*001c*/ 	.short	0x0082
	.zero		2


//--------------------- .nv.info                  --------------------------
	.section	.nv.info,"",@"SHT_CUDA_INFO"
	.align	4


	//----- nvinfo : EIATTR_REGCOUNT
	.align		4
        /*0000*/ 	.byte	0x04, 0x2f
        /*0002*/ 	.short	(.L_1 - .L_0)
	.align		4
.L_0:
        /*0004*/ 	.word	index@(_Z9test_syncPi)
        /*0008*/ 	.word	0x0000000e


	//----- nvinfo : EIATTR_FRAME_SIZE
	.align		4
.L_1:
        /*000c*/ 	.byte	0x04, 0x11
        /*000e*/ 	.short	(.L_3 - .L_2)
	.align		4
.L_2:
        /*0010*/ 	.word	index@(_Z9test_syncPi)
        /*0014*/ 	.word	0x00000000


	//----- nvinfo : EIATTR_MIN_STACK_SIZE
	.align		4
.L_3:
        /*0018*/ 	.byte	0x04, 0x12
        /*001a*/ 	.short	(.L_5 - .L_4)
	.align		4
.L_4:
        /*001c*/ 	.word	index@(_Z9test_syncPi)
        /*0020*/ 	.word	0x00000000
.L_5:


//--------------------- .nv.compat                --------------------------
	.section	.nv.compat,"",@"SHT_CUDA_COMPAT_INFO"
	.align	4
        /*0000*/ 	.byte	0x02, 0x09, 0x00, 0x00, 0x02, 0x02, 0x01, 0x00, 0x02, 0x05, 0x05, 0x00, 0x03, 0x07, 0x01, 0x01
        /*0010*/ 	.byte	0x02, 0x03, 0x00, 0x00, 0x02, 0x06, 0x01, 0x00, 0x04, 0x0b, 0x08, 0x00, 0x09, 0x00, 0x00, 0x00
        /*0020*/ 	.byte	0x00, 0x00, 0x00, 0x00


//--------------------- .nv.info._Z9test_syncPi   --------------------------
	.section	.nv.info._Z9test_syncPi,"",@"SHT_CUDA_INFO"
	.sectionflags	@""
	.align	4


	//----- nvinfo : EIATTR_CUDA_API_VERSION
	.align		4
        /*0000*/ 	.byte	0x04, 0x37
        /*0002*/ 	.short	(.L_7 - .L_6)
.L_6:
        /*0004*/ 	.word	0x00000082


	//----- nvinfo : EIATTR_KPARAM_INFO
	.align		4
.L_7:
        /*0008*/ 	.byte	0x04, 0x17
        /*000a*/ 	.short	(.L_9 - .L_8)
.L_8:
        /*000c*/ 	.word	0x00000000
        /*0010*/ 	.short	0x0000
        /*0012*/ 	.short	0x0000
        /*0014*/ 	.byte	0x00, 0xf5, 0x21, 0x00


	//----- nvinfo : EIATTR_SPARSE_MMA_MASK
	.align		4
.L_9:
        /*0018*/ 	.byte	0x03, 0x50
        /*001a*/ 	.short	0x0000


	//----- nvinfo : EIATTR_MAXREG_COUNT
	.align		4
        /*001c*/ 	.byte	0x03, 0x1b
        /*001e*/ 	.short	0x00ff


	//----- nvinfo : EIATTR_NUM_BARRIERS
	.align		4
        /*0020*/ 	.byte	0x02, 0x4c
        /*0022*/ 	.byte	0x01
	.zero		1


	//----- nvinfo : EIATTR_MERCURY_ISA_VERSION
	.align		4
        /*0024*/ 	.byte	0x03, 0x5f
        /*0026*/ 	.short	0x0101


	//----- nvinfo : EIATTR_VRC_CTA_INIT_COUNT
	.align		4
        /*0028*/ 	.byte	0x02, 0x4a
	.zero		1
	.zero		1


	//----- nvinfo : EIATTR_EXIT_INSTR_OFFSETS
	.align		4
        /*002c*/ 	.byte	0x04, 0x1c
        /*002e*/ 	.short	(.L_11 - .L_10)


	//   ....[0]....
.L_10:
        /*0030*/ 	.word	0x00000170


	//----- nvinfo : EIATTR_CBANK_PARAM_SIZE
	.align		4
.L_11:
        /*0034*/ 	.byte	0x03, 0x19
        /*0036*/ 	.short	0x0008


	//----- nvinfo : EIATTR_PARAM_CBANK
	.align		4
        /*0038*/ 	.byte	0x04, 0x0a
        /*003a*/ 	.short	(.L_13 - .L_12)
	.align		4
.L_12:
        /*003c*/ 	.word	index@(.nv.constant0._Z9test_syncPi)
        /*0040*/ 	.short	0x0380
        /*0042*/ 	.short	0x0008


	//----- nvinfo : EIATTR_SW_WAR
	.align		4
.L_13:
        /*0044*/ 	.byte	0x04, 0x36
        /*0046*/ 	.short	(.L_15 - .L_14)
.L_14:
        /*0048*/ 	.word	0x00000008
.L_15:


//--------------------- .nv.callgraph             --------------------------
	.section	.nv.callgraph,"",@"SHT_CUDA_CALLGRAPH"
	.align	4
	.sectionentsize	8
	.align		4
        /*0000*/ 	.word	0x00000000
	.align		4
        /*0004*/ 	.word	0xffffffff
	.align		4
        /*0008*/ 	.word	0x00000000
	.align		4
        /*000c*/ 	.word	0xfffffffe
	.align		4
        /*0010*/ 	.word	0x00000000
	.align		4
        /*0014*/ 	.word	0xfffffffd
	.align		4
        /*0018*/ 	.word	0x00000000
	.align		4
        /*001c*/ 	.word	0xfffffffc


//--------------------- .text._Z9test_syncPi      --------------------------
	.section	.text._Z9test_syncPi,"ax",@progbits
	.align	128
        .global         _Z9test_syncPi
        .type           _Z9test_syncPi,@function
        .size           _Z9test_syncPi,(.L_x_1 - _Z9test_syncPi)
        .other          _Z9test_syncPi,@"STO_CUDA_ENTRY STV_DEFAULT"
_Z9test_syncPi:
.text._Z9test_syncPi:
[----:B------:R-:W-:Y:S01]  /*0000*/  LDC R1, c[0x0][0x37c] ;  /* 0x0000df00ff017b82 */ /* 0x000fe20000000800 */
[----:B------:R-:W0:Y:S01]  /*0010*/  S2R R7, SR_TID.X ;  /* 0x0000000000077919 */ /* 0x000e220000002100 */
[----:B------:R-:W-:Y:S01]  /*0020*/  MOV R0, 0x400 ;  /* 0x0000040000007802 */ /* 0x000fe20000000f00 */
[----:B------:R-:W1:Y:S01]  /*0030*/  LDCU UR4, c[0x0][0x360] ;  /* 0x00006c00ff0477ac */ /* 0x000e620008000800 */
[----:B------:R-:W-:Y:S01]  /*0040*/  MOV R5, 0xfffffffe ;  /* 0xfffffffe00057802 */ /* 0x000fe20000000f00 */
[----:B------:R-:W2:Y:S01]  /*0050*/  S2R R3, SR_CgaCtaId ;  /* 0x0000000000037919 */ /* 0x000ea20000008800 */
[----:B------:R-:W3:Y:S01]  /*0060*/  LDCU.64 UR6, c[0x0][0x358] ;  /* 0x00006b00ff0677ac */ /* 0x000ee20008000a00 */
[----:B------:R-:W4:Y:S01]  /*0070*/  S2R R9, SR_CTAID.X ;  /* 0x0000000000097919 */ /* 0x000f220000002500 */
[----:B0-----:R-:W-:Y:S02]  /*0080*/  ISETP.NE.AND P0, PT, R7, RZ, PT ;  /* 0x000000ff0700720c */ /* 0x001fe40003f05270 */
[----:B--2---:R-:W-:-:S02]  /*0090*/  LEA R6, R3, R0, 0x18 ;  /* 0x0000000003067211 */ /* 0x004fc400078ec0ff */
[----:B------:R-:W0:Y:S09]  /*00a0*/  LDC.64 R2, c[0x0][0x380] ;  /* 0x0000e000ff027b82 */ /* 0x000e320000000a00 */
[----:B------:R-:W-:Y:S01]  /*00b0*/  @!P0 IMAD.MOV.U32 R11, RZ, RZ, 0x80 ;  /* 0x00000080ff0b8424 */ /* 0x000fe200078e00ff */
[----:B----4-:R-:W-:Y:S01]  /*00c0*/  @!P0 STS [R6+0x400], R9 ;  /* 0x0004000906008388 */ /* 0x010fe20000000800 */
[----:B------:R-:W-:-:S05]  /*00d0*/  @!P0 IMAD R0, R9, 0x4, R6 ;  /* 0x0000000409008824 */ /* 0x000fca00078e0206 */
[----:B------:R-:W-:Y:S01]  /*00e0*/  @!P0 STS [R0], R11 ;  /* 0x0000000b00008388 */ /* 0x000fe20000000800 */
[----:B------:R-:W-:Y:S06]  /*00f0*/  BAR.SYNC.DEFER_BLOCKING 0x0 ;  /* 0x0000000000007b1d */ /* 0x000fec0000010000 */
[----:B------:R-:W2:Y:S02]  /*0100*/  LDS R4, [R6+0x400] ;  /* 0x0004000006047984 */ /* 0x000ea40000000800 */
[C---:B--2---:R-:W-:Y:S01]  /*0110*/  ISETP.NE.AND P0, PT, R4.reuse, R9, PT ;  /* 0x000000090400720c */ /* 0x044fe20003f05270 */
[----:B-1----:R-:W-:-:S04]  /*0120*/  IMAD R7, R4, UR4, R7 ;  /* 0x0000000404077c24 */ /* 0x002fc8000f8e0207 */
[----:B0-----:R-:W-:-:S08]  /*0130*/  IMAD.WIDE.U32 R2, R7, 0x4, R2 ;  /* 0x0000000407027825 */ /* 0x001fd000078e0002 */
[----:B------:R-:W-:-:S05]  /*0140*/  @!P0 IMAD R8, R9, 0x4, R6 ;  /* 0x0000000409088824 */ /* 0x000fca00078e0206 */
[----:B------:R-:W3:Y:S04]  /*0150*/  @!P0 LDS R5, [R8] ;  /* 0x0000000008058984 */ /* 0x000ee80000000800 */
[----:B---3--:R-:W-:Y:S01]  /*0160*/  STG.E desc[UR6][R2.64], R5 ;  /* 0x0000000502007986 */ /* 0x008fe2000c101906 */
[----:B------:R-:W-:Y:S05]  /*0170*/  EXIT ;  /* 0x000000000000794d */ /* 0x000fea0003800000 */
.L_x_0:
[----:B------:R-:W-:-:S00]  /*0180*/  BRA `(.L_x_0) ;  /* 0xfffffffc00fc7947 */ /* 0x000fc0000383ffff */
[----:B------:R-:W-:-:S00]  /*0190*/  NOP ;  /* 0x0000000000007918 */ /* 0x000fc00000000000 */
        /* <DEDUP_REMOVED lines=14> */
.L_x_1:


//--------------------- .nv.shared._Z9test_syncPi --------------------------
	.section	.nv.shared._Z9test_syncPi,"aw",@nobits
	.sectionflags	@""
	.align	4
.nv.shared._Z9test_syncPi:
	.zero		2052


//--------------------- .nv.shared.reserved.0     --------------------------
	.section	.nv.shared.reserved.0,"aw",@nobits
	.weak		__nv_reservedSMEM_offset_0_alias
	.size		__nv_reservedSMEM_offset_0_alias, 0, 64
	.other		__nv_reservedSMEM_offset_0_alias,@"STO_CUDA_RESERVED_SHARED STV_DEFAULT"
__nv_reservedSMEM_offset_0_alias:
	.zero		0
	.zero		64


//--------------------- .nv.constant0._Z9test_syncPi --------------------------
	.section	.nv.constant0._Z9test_syncPi,"a",@progbits
	.sectionflags	@""
	.align	4
.nv.constant0._Z9test_syncPi:
	.zero		904


//--------------------- SYMBOLS --------------------------

	.type		.nv.reservedSmem.offset0,@object
	.size		.nv.reservedSmem.offset0,0x4
	.type		.nv.reservedSmem.cap,@object
	.size		.nv.reservedSmem.cap,0x4
